//
// Generated by NVIDIA NVVM Compiler
//
// Compiler Build ID: CL-36424714
// Cuda compilation tools, release 13.0, V13.0.88
// Based on NVVM 20.0.0
//

.version 9.0
.target sm_100
.address_size 64

	// .globl	_ZN3cub18CUB_300001_SM_10006detail11EmptyKernelIvEEvv
.global .align 1 .b8 _ZN40_INTERNAL_757bae6d_4_k_cu_99c951b3_116804cuda3std3__45__cpo5beginE[1];
.global .align 1 .b8 _ZN40_INTERNAL_757bae6d_4_k_cu_99c951b3_116804cuda3std3__45__cpo3endE[1];
.global .align 1 .b8 _ZN40_INTERNAL_757bae6d_4_k_cu_99c951b3_116804cuda3std3__45__cpo6cbeginE[1];
.global .align 1 .b8 _ZN40_INTERNAL_757bae6d_4_k_cu_99c951b3_116804cuda3std3__45__cpo4cendE[1];
.global .align 1 .b8 _ZN40_INTERNAL_757bae6d_4_k_cu_99c951b3_116804cuda3std3__45__cpo6rbeginE[1];
.global .align 1 .b8 _ZN40_INTERNAL_757bae6d_4_k_cu_99c951b3_116804cuda3std3__45__cpo4rendE[1];
.global .align 1 .b8 _ZN40_INTERNAL_757bae6d_4_k_cu_99c951b3_116804cuda3std3__45__cpo7crbeginE[1];
.global .align 1 .b8 _ZN40_INTERNAL_757bae6d_4_k_cu_99c951b3_116804cuda3std3__45__cpo5crendE[1];
.global .align 1 .b8 _ZN40_INTERNAL_757bae6d_4_k_cu_99c951b3_116804cuda3std3__442_GLOBAL__N__757bae6d_4_k_cu_99c951b3_116806ignoreE[1];
.global .align 1 .b8 _ZN40_INTERNAL_757bae6d_4_k_cu_99c951b3_116804cuda3std3__419piecewise_constructE[1];
.global .align 1 .b8 _ZN40_INTERNAL_757bae6d_4_k_cu_99c951b3_116804cuda3std3__48in_placeE[1];
.global .align 1 .b8 _ZN40_INTERNAL_757bae6d_4_k_cu_99c951b3_116804cuda3std3__420unreachable_sentinelE[1];
.global .align 1 .b8 _ZN40_INTERNAL_757bae6d_4_k_cu_99c951b3_116804cuda3std3__47nulloptE[1];
.global .align 1 .b8 _ZN40_INTERNAL_757bae6d_4_k_cu_99c951b3_116804cuda3std3__48unexpectE[1];
.global .align 1 .b8 _ZN40_INTERNAL_757bae6d_4_k_cu_99c951b3_116804cuda3std6ranges3__45__cpo4swapE[1];
.global .align 1 .b8 _ZN40_INTERNAL_757bae6d_4_k_cu_99c951b3_116804cuda3std6ranges3__45__cpo9iter_moveE[1];
.global .align 1 .b8 _ZN40_INTERNAL_757bae6d_4_k_cu_99c951b3_116804cuda3std6ranges3__45__cpo5beginE[1];
.global .align 1 .b8 _ZN40_INTERNAL_757bae6d_4_k_cu_99c951b3_116804cuda3std6ranges3__45__cpo3endE[1];
.global .align 1 .b8 _ZN40_INTERNAL_757bae6d_4_k_cu_99c951b3_116804cuda3std6ranges3__45__cpo6cbeginE[1];
.global .align 1 .b8 _ZN40_INTERNAL_757bae6d_4_k_cu_99c951b3_116804cuda3std6ranges3__45__cpo4cendE[1];
.global .align 1 .b8 _ZN40_INTERNAL_757bae6d_4_k_cu_99c951b3_116804cuda3std6ranges3__45__cpo7advanceE[1];
.global .align 1 .b8 _ZN40_INTERNAL_757bae6d_4_k_cu_99c951b3_116804cuda3std6ranges3__45__cpo9iter_swapE[1];
.global .align 1 .b8 _ZN40_INTERNAL_757bae6d_4_k_cu_99c951b3_116804cuda3std6ranges3__45__cpo4nextE[1];
.global .align 1 .b8 _ZN40_INTERNAL_757bae6d_4_k_cu_99c951b3_116804cuda3std6ranges3__45__cpo4prevE[1];
.global .align 1 .b8 _ZN40_INTERNAL_757bae6d_4_k_cu_99c951b3_116804cuda3std6ranges3__45__cpo4dataE[1];
.global .align 1 .b8 _ZN40_INTERNAL_757bae6d_4_k_cu_99c951b3_116804cuda3std6ranges3__45__cpo5cdataE[1];
.global .align 1 .b8 _ZN40_INTERNAL_757bae6d_4_k_cu_99c951b3_116804cuda3std6ranges3__45__cpo4sizeE[1];
.global .align 1 .b8 _ZN40_INTERNAL_757bae6d_4_k_cu_99c951b3_116804cuda3std6ranges3__45__cpo5ssizeE[1];
.global .align 1 .b8 _ZN40_INTERNAL_757bae6d_4_k_cu_99c951b3_116804cuda3std6ranges3__45__cpo8distanceE[1];
.global .align 1 .b8 _ZN40_INTERNAL_757bae6d_4_k_cu_99c951b3_116806thrust24THRUST_300001_SM_1000_NS8cuda_cub3parE[1];
.global .align 1 .b8 _ZN40_INTERNAL_757bae6d_4_k_cu_99c951b3_116806thrust24THRUST_300001_SM_1000_NS8cuda_cub10par_nosyncE[1];
.global .align 1 .b8 _ZN40_INTERNAL_757bae6d_4_k_cu_99c951b3_116806thrust24THRUST_300001_SM_1000_NS6system6detail10sequential3seqE[1];
.global .align 1 .b8 _ZN40_INTERNAL_757bae6d_4_k_cu_99c951b3_116806thrust24THRUST_300001_SM_1000_NS12placeholders2_1E[1];
.global .align 1 .b8 _ZN40_INTERNAL_757bae6d_4_k_cu_99c951b3_116806thrust24THRUST_300001_SM_1000_NS12placeholders2_2E[1];
.global .align 1 .b8 _ZN40_INTERNAL_757bae6d_4_k_cu_99c951b3_116806thrust24THRUST_300001_SM_1000_NS12placeholders2_3E[1];
.global .align 1 .b8 _ZN40_INTERNAL_757bae6d_4_k_cu_99c951b3_116806thrust24THRUST_300001_SM_1000_NS12placeholders2_4E[1];
.global .align 1 .b8 _ZN40_INTERNAL_757bae6d_4_k_cu_99c951b3_116806thrust24THRUST_300001_SM_1000_NS12placeholders2_5E[1];
.global .align 1 .b8 _ZN40_INTERNAL_757bae6d_4_k_cu_99c951b3_116806thrust24THRUST_300001_SM_1000_NS12placeholders2_6E[1];
.global .align 1 .b8 _ZN40_INTERNAL_757bae6d_4_k_cu_99c951b3_116806thrust24THRUST_300001_SM_1000_NS12placeholders2_7E[1];
.global .align 1 .b8 _ZN40_INTERNAL_757bae6d_4_k_cu_99c951b3_116806thrust24THRUST_300001_SM_1000_NS12placeholders2_8E[1];
.global .align 1 .b8 _ZN40_INTERNAL_757bae6d_4_k_cu_99c951b3_116806thrust24THRUST_300001_SM_1000_NS12placeholders2_9E[1];
.global .align 1 .b8 _ZN40_INTERNAL_757bae6d_4_k_cu_99c951b3_116806thrust24THRUST_300001_SM_1000_NS12placeholders3_10E[1];
.global .align 1 .b8 _ZN40_INTERNAL_757bae6d_4_k_cu_99c951b3_116806thrust24THRUST_300001_SM_1000_NS3seqE[1];

.visible .entry _ZN3cub18CUB_300001_SM_10006detail11EmptyKernelIvEEvv()
{


	ret;

}


// ===== COMPILED SASS (sm_100) =====

	.target	sm_100

	.elftype	@"ET_EXEC"


//--------------------- .note.nv.tkinfo           --------------------------
	.section	.note.nv.tkinfo,"",@"SHT_NOTE"
	.sectionflags	@"SHF_NOTE_NV_TKINFO"
	.tkinfo
        /*0018*/ 	.word	0x00000002
        /*0030*/ 	.string	""
        /*0030*/ 	.string	"ptxas"
        /*0030*/ 	.string	"Cuda compilation tools, release 13.0, V13.0.88"
        /*0030*/ 	.string	"Build cuda_13.0.r13.0/compiler.36424714_0"
        /*0030*/ 	.string	"-arch sm_100 -m 64 "



//--------------------- .note.nv.cuinfo           --------------------------
	.section	.note.nv.cuinfo,"",@"SHT_NOTE"
	.sectionflags	@"SHF_NOTE_NV_CUINFO"
        /*0018*/ 	.short	0x0002
        /*001a*/ 	.short	0x0064
        /*001c*/ 	.short	0x0082
	.zero		2


//--------------------- .nv.info                  --------------------------
	.section	.nv.info,"",@"SHT_CUDA_INFO"
	.align	4


	//----- nvinfo : EIATTR_REGCOUNT
	.align		4
        /*0000*/ 	.byte	0x04, 0x2f
        /*0002*/ 	.short	(.L_44 - .L_43)
	.align		4
.L_43:
        /*0004*/ 	.word	index@(_ZN3cub18CUB_300001_SM_10006detail11EmptyKernelIvEEvv)
        /*0008*/ 	.word	0x00000004


	//----- nvinfo : EIATTR_FRAME_SIZE
	.align		4
.L_44:
        /*000c*/ 	.byte	0x04, 0x11
        /*000e*/ 	.short	(.L_46 - .L_45)
	.align		4
.L_45:
        /*0010*/ 	.word	index@(_ZN3cub18CUB_300001_SM_10006detail11EmptyKernelIvEEvv)
        /*0014*/ 	.word	0x00000000


	//----- nvinfo : EIATTR_MIN_STACK_SIZE
	.align		4
.L_46:
        /*0018*/ 	.byte	0x04, 0x12
        /*001a*/ 	.short	(.L_48 - .L_47)
	.align		4
.L_47:
        /*001c*/ 	.word	index@(_ZN3cub18CUB_300001_SM_10006detail11EmptyKernelIvEEvv)
        /*0020*/ 	.word	0x00000000
.L_48:


//--------------------- .nv.compat                --------------------------
	.section	.nv.compat,"",@"SHT_CUDA_COMPAT_INFO"
	.align	4
        /*0000*/ 	.byte	0x02, 0x09, 0x00, 0x00, 0x02, 0x02, 0x01, 0x00, 0x02, 0x05, 0x05, 0x00, 0x03, 0x07, 0x01, 0x01
        /*0010*/ 	.byte	0x02, 0x03, 0x00, 0x00, 0x02, 0x06, 0x01, 0x00, 0x04, 0x0b, 0x08, 0x00, 0x09, 0x00, 0x00, 0x00
        /*0020*/ 	.byte	0x00, 0x00, 0x00, 0x00


//--------------------- .nv.info._ZN3cub18CUB_300001_SM_10006detail11EmptyKernelIvEEvv --------------------------
	.section	.nv.info._ZN3cub18CUB_300001_SM_10006detail11EmptyKernelIvEEvv,"",@"SHT_CUDA_INFO"
	.sectionflags	@""
	.align	4


	//----- nvinfo : EIATTR_CUDA_API_VERSION
	.align		4
        /*0000*/ 	.byte	0x04, 0x37
        /*0002*/ 	.short	(.L_50 - .L_49)
.L_49:
        /*0004*/ 	.word	0x00000082


	//----- nvinfo : EIATTR_SPARSE_MMA_MASK
	.align		4
.L_50:
        /*0008*/ 	.byte	0x03, 0x50
        /*000a*/ 	.short	0x0000


	//----- nvinfo : EIATTR_MAXREG_COUNT
	.align		4
        /*000c*/ 	.byte	0x03, 0x1b
        /*000e*/ 	.short	0x00ff


	//----- nvinfo : EIATTR_MERCURY_ISA_VERSION
	.align		4
        /*0010*/ 	.byte	0x03, 0x5f
        /*0012*/ 	.short	0x0101


	//----- nvinfo : EIATTR_VRC_CTA_INIT_COUNT
	.align		4
        /*0014*/ 	.byte	0x02, 0x4a
	.zero		1
	.zero		1


	//----- nvinfo : EIATTR_EXIT_INSTR_OFFSETS
	.align		4
        /*0018*/ 	.byte	0x04, 0x1c
        /*001a*/ 	.short	(.L_52 - .L_51)


	//   ....[0]....
.L_51:
        /*001c*/ 	.word	0x00000010


	//----- nvinfo : EIATTR_SW_WAR
	.align		4
.L_52:
        /*0020*/ 	.byte	0x04, 0x36
        /*0022*/ 	.short	(.L_54 - .L_53)
.L_53:
        /*0024*/ 	.word	0x00000008
.L_54:


//--------------------- .nv.callgraph             --------------------------
	.section	.nv.callgraph,"",@"SHT_CUDA_CALLGRAPH"
	.align	4
	.sectionentsize	8
	.align		4
        /*0000*/ 	.word	0x00000000
	.align		4
        /*0004*/ 	.word	0xffffffff
	.align		4
        /*0008*/ 	.word	0x00000000
	.align		4
        /*000c*/ 	.word	0xfffffffe
	.align		4
        /*0010*/ 	.word	0x00000000
	.align		4
        /*0014*/ 	.word	0xfffffffd
	.align		4
        /*0018*/ 	.word	0x00000000
	.align		4
        /*001c*/ 	.word	0xfffffffc


//--------------------- .nv.constant4             --------------------------
	.section	.nv.constant4,"a",@progbits
	.align	8
	.align		8
.nv.constant4:
        /*0000*/ 	.dword	_ZN40_INTERNAL_757bae6d_4_k_cu_99c951b3_120414cuda3std3__45__cpo5beginE
	.align		8
        /*0008*/ 	.dword	_ZN40_INTERNAL_757bae6d_4_k_cu_99c951b3_120414cuda3std3__45__cpo3endE
	.align		8
        /*0010*/ 	.dword	_ZN40_INTERNAL_757bae6d_4_k_cu_99c951b3_120414cuda3std3__45__cpo6cbeginE
	.align		8
        /*0018*/ 	.dword	_ZN40_INTERNAL_757bae6d_4_k_cu_99c951b3_120414cuda3std3__45__cpo4cendE
	.align		8
        /*0020*/ 	.dword	_ZN40_INTERNAL_757bae6d_4_k_cu_99c951b3_120414cuda3std3__45__cpo6rbeginE
	.align		8
        /*0028*/ 	.dword	_ZN40_INTERNAL_757bae6d_4_k_cu_99c951b3_120414cuda3std3__45__cpo4rendE
	.align		8
        /*0030*/ 	.dword	_ZN40_INTERNAL_757bae6d_4_k_cu_99c951b3_120414cuda3std3__45__cpo7crbeginE
	.align		8
        /*0038*/ 	.dword	_ZN40_INTERNAL_757bae6d_4_k_cu_99c951b3_120414cuda3std3__45__cpo5crendE
	.align		8
        /*0040*/ 	.dword	_ZN40_INTERNAL_757bae6d_4_k_cu_99c951b3_120414cuda3std3__442_GLOBAL__N__757bae6d_4_k_cu_99c951b3_120416ignoreE
	.align		8
        /*0048*/ 	.dword	_ZN40_INTERNAL_757bae6d_4_k_cu_99c951b3_120414cuda3std3__419piecewise_constructE
	.align		8
        /*0050*/ 	.dword	_ZN40_INTERNAL_757bae6d_4_k_cu_99c951b3_120414cuda3std3__48in_placeE
	.align		8
        /*0058*/ 	.dword	_ZN40_INTERNAL_757bae6d_4_k_cu_99c951b3_120414cuda3std3__420unreachable_sentinelE
	.align		8
        /*0060*/ 	.dword	_ZN40_INTERNAL_757bae6d_4_k_cu_99c951b3_120414cuda3std3__47nulloptE
	.align		8
        /*0068*/ 	.dword	_ZN40_INTERNAL_757bae6d_4_k_cu_99c951b3_120414cuda3std3__48unexpectE
	.align		8
        /*0070*/ 	.dword	_ZN40_INTERNAL_757bae6d_4_k_cu_99c951b3_120414cuda3std6ranges3__45__cpo4swapE
	.align		8
        /*0078*/ 	.dword	_ZN40_INTERNAL_757bae6d_4_k_cu_99c951b3_120414cuda3std6ranges3__45__cpo9iter_moveE
	.align		8
        /*0080*/ 	.dword	_ZN40_INTERNAL_757bae6d_4_k_cu_99c951b3_120414cuda3std6ranges3__45__cpo5beginE
	.align		8
        /*0088*/ 	.dword	_ZN40_INTERNAL_757bae6d_4_k_cu_99c951b3_120414cuda3std6ranges3__45__cpo3endE
	.align		8
        /*0090*/ 	.dword	_ZN40_INTERNAL_757bae6d_4_k_cu_99c951b3_120414cuda3std6ranges3__45__cpo6cbeginE
	.align		8
        /*0098*/ 	.dword	_ZN40_INTERNAL_757bae6d_4_k_cu_99c951b3_120414cuda3std6ranges3__45__cpo4cendE
	.align		8
        /*00a0*/ 	.dword	_ZN40_INTERNAL_757bae6d_4_k_cu_99c951b3_120414cuda3std6ranges3__45__cpo7advanceE
	.align		8
        /*00a8*/ 	.dword	_ZN40_INTERNAL_757bae6d_4_k_cu_99c951b3_120414cuda3std6ranges3__45__cpo9iter_swapE
	.align		8
        /*00b0*/ 	.dword	_ZN40_INTERNAL_757bae6d_4_k_cu_99c951b3_120414cuda3std6ranges3__45__cpo4nextE
	.align		8
        /*00b8*/ 	.dword	_ZN40_INTERNAL_757bae6d_4_k_cu_99c951b3_120414cuda3std6ranges3__45__cpo4prevE
	.align		8
        /*00c0*/ 	.dword	_ZN40_INTERNAL_757bae6d_4_k_cu_99c951b3_120414cuda3std6ranges3__45__cpo4dataE
	.align		8
        /*00c8*/ 	.dword	_ZN40_INTERNAL_757bae6d_4_k_cu_99c951b3_120414cuda3std6ranges3__45__cpo5cdataE
	.align		8
        /*00d0*/ 	.dword	_ZN40_INTERNAL_757bae6d_4_k_cu_99c951b3_120414cuda3std6ranges3__45__cpo4sizeE
	.align		8
        /*00d8*/ 	.dword	_ZN40_INTERNAL_757bae6d_4_k_cu_99c951b3_120414cuda3std6ranges3__45__cpo5ssizeE
	.align		8
        /*00e0*/ 	.dword	_ZN40_INTERNAL_757bae6d_4_k_cu_99c951b3_120414cuda3std6ranges3__45__cpo8distanceE
	.align		8
        /*00e8*/ 	.dword	_ZN40_INTERNAL_757bae6d_4_k_cu_99c951b3_120416thrust24THRUST_300001_SM_1000_NS8cuda_cub3parE
	.align		8
        /*00f0*/ 	.dword	_ZN40_INTERNAL_757bae6d_4_k_cu_99c951b3_120416thrust24THRUST_300001_SM_1000_NS8cuda_cub10par_nosyncE
	.align		8
        /*00f8*/ 	.dword	_ZN40_INTERNAL_757bae6d_4_k_cu_99c951b3_120416thrust24THRUST_300001_SM_1000_NS6system6detail10sequential3seqE
	.align		8
        /*0100*/ 	.dword	_ZN40_INTERNAL_757bae6d_4_k_cu_99c951b3_120416thrust24THRUST_300001_SM_1000_NS12placeholders2_1E
	.align		8
        /*0108*/ 	.dword	_ZN40_INTERNAL_757bae6d_4_k_cu_99c951b3_120416thrust24THRUST_300001_SM_1000_NS12placeholders2_2E
	.align		8
        /*0110*/ 	.dword	_ZN40_INTERNAL_757bae6d_4_k_cu_99c951b3_120416thrust24THRUST_300001_SM_1000_NS12placeholders2_3E
	.align		8
        /*0118*/ 	.dword	_ZN40_INTERNAL_757bae6d_4_k_cu_99c951b3_120416thrust24THRUST_300001_SM_1000_NS12placeholders2_4E
	.align		8
        /*0120*/ 	.dword	_ZN40_INTERNAL_757bae6d_4_k_cu_99c951b3_120416thrust24THRUST_300001_SM_1000_NS12placeholders2_5E
	.align		8
        /*0128*/ 	.dword	_ZN40_INTERNAL_757bae6d_4_k_cu_99c951b3_120416thrust24THRUST_300001_SM_1000_NS12placeholders2_6E
	.align		8
        /*0130*/ 	.dword	_ZN40_INTERNAL_757bae6d_4_k_cu_99c951b3_120416thrust24THRUST_300001_SM_1000_NS12placeholders2_7E
	.align		8
        /*0138*/ 	.dword	_ZN40_INTERNAL_757bae6d_4_k_cu_99c951b3_120416thrust24THRUST_300001_SM_1000_NS12placeholders2_8E
	.align		8
        /*0140*/ 	.dword	_ZN40_INTERNAL_757bae6d_4_k_cu_99c951b3_120416thrust24THRUST_300001_SM_1000_NS12placeholders2_9E
	.align		8
        /*0148*/ 	.dword	_ZN40_INTERNAL_757bae6d_4_k_cu_99c951b3_120416thrust24THRUST_300001_SM_1000_NS12placeholders3_10E
	.align		8
        /*0150*/ 	.dword	_ZN40_INTERNAL_757bae6d_4_k_cu_99c951b3_120416thrust24THRUST_300001_SM_1000_NS3seqE


//--------------------- .text._ZN3cub18CUB_300001_SM_10006detail11EmptyKernelIvEEvv --------------------------
	.section	.text._ZN3cub18CUB_300001_SM_10006detail11EmptyKernelIvEEvv,"ax",@progbits
	.align	128
        .global         _ZN3cub18CUB_300001_SM_10006detail11EmptyKernelIvEEvv
        .type           _ZN3cub18CUB_300001_SM_10006detail11EmptyKernelIvEEvv,@function
        .size           _ZN3cub18CUB_300001_SM_10006detail11EmptyKernelIvEEvv,(.L_x_1 - _ZN3cub18CUB_300001_SM_10006detail11EmptyKernelIvEEvv)
        .other          _ZN3cub18CUB_300001_SM_10006detail11EmptyKernelIvEEvv,@"STO_CUDA_ENTRY STV_DEFAULT"
_ZN3cub18CUB_300001_SM_10006detail11EmptyKernelIvEEvv:
.text._ZN3cub18CUB_300001_SM_10006detail11EmptyKernelIvEEvv:
[----:B------:R-:W-:Y:S01]  /*0000*/  LDC R1, c[0x0][0x37c] ;  /* 0x0000df00ff017b82 */ /* 0x000fe20000000800 */
[----:B------:R-:W-:Y:S05]  /*0010*/  EXIT ;  /* 0x000000000000794d */ /* 0x000fea0003800000 */
.L_x_0:
[----:B------:R-:W-:-:S00]  /*0020*/  BRA `(.L_x_0) ;  /* 0xfffffffc00fc7947 */ /* 0x000fc0000383ffff */
[----:B------:R-:W-:-:S00]  /*0030*/  NOP ;  /* 0x0000000000007918 */ /* 0x000fc00000000000 */
        /* <DEDUP_REMOVED lines=12> */
.L_x_1:


//--------------------- .nv.shared.reserved.0     --------------------------
	.section	.nv.shared.reserved.0,"aw",@nobits
	.weak		__nv_reservedSMEM_offset_0_alias
	.size		__nv_reservedSMEM_offset_0_alias, 0, 64
	.other		__nv_reservedSMEM_offset_0_alias,@"STO_CUDA_RESERVED_SHARED STV_DEFAULT"
__nv_reservedSMEM_offset_0_alias:
	.zero		0
	.zero		64


//--------------------- .nv.global                --------------------------
	.section	.nv.global,"aw",@nobits
.nv.global:
	.type		_ZN40_INTERNAL_757bae6d_4_k_cu_99c951b3_120416thrust24THRUST_300001_SM_1000_NS3seqE,@object
	.size		_ZN40_INTERNAL_757bae6d_4_k_cu_99c951b3_120416thrust24THRUST_300001_SM_1000_NS3seqE,(_ZN40_INTERNAL_757bae6d_4_k_cu_99c951b3_120414cuda3std3__48in_placeE - _ZN40_INTERNAL_757bae6d_4_k_cu_99c951b3_120416thrust24THRUST_300001_SM_1000_NS3seqE)
_ZN40_INTERNAL_757bae6d_4_k_cu_99c951b3_120416thrust24THRUST_300001_SM_1000_NS3seqE:
	.zero		1
	.type		_ZN40_INTERNAL_757bae6d_4_k_cu_99c951b3_120414cuda3std3__48in_placeE,@object
	.size		_ZN40_INTERNAL_757bae6d_4_k_cu_99c951b3_120414cuda3std3__48in_placeE,(_ZN40_INTERNAL_757bae6d_4_k_cu_99c951b3_120414cuda3std6ranges3__45__cpo4sizeE - _ZN40_INTERNAL_757bae6d_4_k_cu_99c951b3_120414cuda3std3__48in_placeE)
_ZN40_INTERNAL_757bae6d_4_k_cu_99c951b3_120414cuda3std3__48in_placeE:
	.zero		1
	.type		_ZN40_INTERNAL_757bae6d_4_k_cu_99c951b3_120414cuda3std6ranges3__45__cpo4sizeE,@object
	.size		_ZN40_INTERNAL_757bae6d_4_k_cu_99c951b3_120414cuda3std6ranges3__45__cpo4sizeE,(_ZN40_INTERNAL_757bae6d_4_k_cu_99c951b3_120416thrust24THRUST_300001_SM_1000_NS12placeholders2_3E - _ZN40_INTERNAL_757bae6d_4_k_cu_99c951b3_120414cuda3std6ranges3__45__cpo4sizeE)
_ZN40_INTERNAL_757bae6d_4_k_cu_99c951b3_120414cuda3std6ranges3__45__cpo4sizeE:
	.zero		1
	.type		_ZN40_INTERNAL_757bae6d_4_k_cu_99c951b3_120416thrust24THRUST_300001_SM_1000_NS12placeholders2_3E,@object
	.size		_ZN40_INTERNAL_757bae6d_4_k_cu_99c951b3_120416thrust24THRUST_300001_SM_1000_NS12placeholders2_3E,(_ZN40_INTERNAL_757bae6d_4_k_cu_99c951b3_120414cuda3std3__45__cpo6cbeginE - _ZN40_INTERNAL_757bae6d_4_k_cu_99c951b3_120416thrust24THRUST_300001_SM_1000_NS12placeholders2_3E)
_ZN40_INTERNAL_757bae6d_4_k_cu_99c951b3_120416thrust24THRUST_300001_SM_1000_NS12placeholders2_3E:
	.zero		1
	.type		_ZN40_INTERNAL_757bae6d_4_k_cu_99c951b3_120414cuda3std3__45__cpo6cbeginE,@object
	.size		_ZN40_INTERNAL_757bae6d_4_k_cu_99c951b3_120414cuda3std3__45__cpo6cbeginE,(_ZN40_INTERNAL_757bae6d_4_k_cu_99c951b3_120414cuda3std6ranges3__45__cpo6cbeginE - _ZN40_INTERNAL_757bae6d_4_k_cu_99c951b3_120414cuda3std3__45__cpo6cbeginE)
_ZN40_INTERNAL_757bae6d_4_k_cu_99c951b3_120414cuda3std3__45__cpo6cbeginE:
	.zero		1
	.type		_ZN40_INTERNAL_757bae6d_4_k_cu_99c951b3_120414cuda3std6ranges3__45__cpo6cbeginE,@object
	.size		_ZN40_INTERNAL_757bae6d_4_k_cu_99c951b3_120414cuda3std6ranges3__45__cpo6cbeginE,(_ZN40_INTERNAL_757bae6d_4_k_cu_99c951b3_120416thrust24THRUST_300001_SM_1000_NS12placeholders2_7E - _ZN40_INTERNAL_757bae6d_4_k_cu_99c951b3_120414cuda3std6ranges3__45__cpo6cbeginE)
_ZN40_INTERNAL_757bae6d_4_k_cu_99c951b3_120414cuda3std6ranges3__45__cpo6cbeginE:
	.zero		1
	.type		_ZN40_INTERNAL_757bae6d_4_k_cu_99c951b3_120416thrust24THRUST_300001_SM_1000_NS12placeholders2_7E,@object
	.size		_ZN40_INTERNAL_757bae6d_4_k_cu_99c951b3_120416thrust24THRUST_300001_SM_1000_NS12placeholders2_7E,(_ZN40_INTERNAL_757bae6d_4_k_cu_99c951b3_120414cuda3std3__45__cpo7crbeginE - _ZN40_INTERNAL_757bae6d_4_k_cu_99c951b3_120416thrust24THRUST_300001_SM_1000_NS12placeholders2_7E)
_ZN40_INTERNAL_757bae6d_4_k_cu_99c951b3_120416thrust24THRUST_300001_SM_1000_NS12placeholders2_7E:
	.zero		1
	.type		_ZN40_INTERNAL_757bae6d_4_k_cu_99c951b3_120414cuda3std3__45__cpo7crbeginE,@object
	.size		_ZN40_INTERNAL_757bae6d_4_k_cu_99c951b3_120414cuda3std3__45__cpo7crbeginE,(_ZN40_INTERNAL_757bae6d_4_k_cu_99c951b3_120414cuda3std6ranges3__45__cpo4nextE - _ZN40_INTERNAL_757bae6d_4_k_cu_99c951b3_120414cuda3std3__45__cpo7crbeginE)
_ZN40_INTERNAL_757bae6d_4_k_cu_99c951b3_120414cuda3std3__45__cpo7crbeginE:
	.zero		1
	.type		_ZN40_INTERNAL_757bae6d_4_k_cu_99c951b3_120414cuda3std6ranges3__45__cpo4nextE,@object
	.size		_ZN40_INTERNAL_757bae6d_4_k_cu_99c951b3_120414cuda3std6ranges3__45__cpo4nextE,(_ZN40_INTERNAL_757bae6d_4_k_cu_99c951b3_120414cuda3std6ranges3__45__cpo4swapE - _ZN40_INTERNAL_757bae6d_4_k_cu_99c951b3_120414cuda3std6ranges3__45__cpo4nextE)
_ZN40_INTERNAL_757bae6d_4_k_cu_99c951b3_120414cuda3std6ranges3__45__cpo4nextE:
	.zero		1
	.type		_ZN40_INTERNAL_757bae6d_4_k_cu_99c951b3_120414cuda3std6ranges3__45__cpo4swapE,@object
	.size		_ZN40_INTERNAL_757bae6d_4_k_cu_99c951b3_120414cuda3std6ranges3__45__cpo4swapE,(_ZN40_INTERNAL_757bae6d_4_k_cu_99c951b3_120416thrust24THRUST_300001_SM_1000_NS8cuda_cub10par_nosyncE - _ZN40_INTERNAL_757bae6d_4_k_cu_99c951b3_120414cuda3std6ranges3__45__cpo4swapE)
_ZN40_INTERNAL_757bae6d_4_k_cu_99c951b3_120414cuda3std6ranges3__45__cpo4swapE:
	.zero		1
	.type		_ZN40_INTERNAL_757bae6d_4_k_cu_99c951b3_120416thrust24THRUST_300001_SM_1000_NS8cuda_cub10par_nosyncE,@object
	.size		_ZN40_INTERNAL_757bae6d_4_k_cu_99c951b3_120416thrust24THRUST_300001_SM_1000_NS8cuda_cub10par_nosyncE,(_ZN40_INTERNAL_757bae6d_4_k_cu_99c951b3_120416thrust24THRUST_300001_SM_1000_NS12placeholders2_9E - _ZN40_INTERNAL_757bae6d_4_k_cu_99c951b3_120416thrust24THRUST_300001_SM_1000_NS8cuda_cub10par_nosyncE)
_ZN40_INTERNAL_757bae6d_4_k_cu_99c951b3_120416thrust24THRUST_300001_SM_1000_NS8cuda_cub10par_nosyncE:
	.zero		1
	.type		_ZN40_INTERNAL_757bae6d_4_k_cu_99c951b3_120416thrust24THRUST_300001_SM_1000_NS12placeholders2_9E,@object
	.size		_ZN40_INTERNAL_757bae6d_4_k_cu_99c951b3_120416thrust24THRUST_300001_SM_1000_NS12placeholders2_9E,(_ZN40_INTERNAL_757bae6d_4_k_cu_99c951b3_120414cuda3std3__442_GLOBAL__N__757bae6d_4_k_cu_99c951b3_120416ignoreE - _ZN40_INTERNAL_757bae6d_4_k_cu_99c951b3_120416thrust24THRUST_300001_SM_1000_NS12placeholders2_9E)
_ZN40_INTERNAL_757bae6d_4_k_cu_99c951b3_120416thrust24THRUST_300001_SM_1000_NS12placeholders2_9E:
	.zero		1
	.type		_ZN40_INTERNAL_757bae6d_4_k_cu_99c951b3_120414cuda3std3__442_GLOBAL__N__757bae6d_4_k_cu_99c951b3_120416ignoreE,@object
	.size		_ZN40_INTERNAL_757bae6d_4_k_cu_99c951b3_120414cuda3std3__442_GLOBAL__N__757bae6d_4_k_cu_99c951b3_120416ignoreE,(_ZN40_INTERNAL_757bae6d_4_k_cu_99c951b3_120414cuda3std6ranges3__45__cpo4dataE - _ZN40_INTERNAL_757bae6d_4_k_cu_99c951b3_120414cuda3std3__442_GLOBAL__N__757bae6d_4_k_cu_99c951b3_120416ignoreE)
_ZN40_INTERNAL_757bae6d_4_k_cu_99c951b3_120414cuda3std3__442_GLOBAL__N__757bae6d_4_k_cu_99c951b3_120416ignoreE:
	.zero		1
	.type		_ZN40_INTERNAL_757bae6d_4_k_cu_99c951b3_120414cuda3std6ranges3__45__cpo4dataE,@object
	.size		_ZN40_INTERNAL_757bae6d_4_k_cu_99c951b3_120414cuda3std6ranges3__45__cpo4dataE,(_ZN40_INTERNAL_757bae6d_4_k_cu_99c951b3_120416thrust24THRUST_300001_SM_1000_NS12placeholders2_1E - _ZN40_INTERNAL_757bae6d_4_k_cu_99c951b3_120414cuda3std6ranges3__45__cpo4dataE)
_ZN40_INTERNAL_757bae6d_4_k_cu_99c951b3_120414cuda3std6ranges3__45__cpo4dataE:
	.zero		1
	.type		_ZN40_INTERNAL_757bae6d_4_k_cu_99c951b3_120416thrust24THRUST_300001_SM_1000_NS12placeholders2_1E,@object
	.size		_ZN40_INTERNAL_757bae6d_4_k_cu_99c951b3_120416thrust24THRUST_300001_SM_1000_NS12placeholders2_1E,(_ZN40_INTERNAL_757bae6d_4_k_cu_99c951b3_120414cuda3std3__45__cpo5beginE - _ZN40_INTERNAL_757bae6d_4_k_cu_99c951b3_120416thrust24THRUST_300001_SM_1000_NS12placeholders2_1E)
_ZN40_INTERNAL_757bae6d_4_k_cu_99c951b3_120416thrust24THRUST_300001_SM_1000_NS12placeholders2_1E:
	.zero		1
	.type		_ZN40_INTERNAL_757bae6d_4_k_cu_99c951b3_120414cuda3std3__45__cpo5beginE,@object
	.size		_ZN40_INTERNAL_757bae6d_4_k_cu_99c951b3_120414cuda3std3__45__cpo5beginE,(_ZN40_INTERNAL_757bae6d_4_k_cu_99c951b3_120414cuda3std6ranges3__45__cpo5beginE - _ZN40_INTERNAL_757bae6d_4_k_cu_99c951b3_120414cuda3std3__45__cpo5beginE)
_ZN40_INTERNAL_757bae6d_4_k_cu_99c951b3_120414cuda3std3__45__cpo5beginE:
	.zero		1
	.type		_ZN40_INTERNAL_757bae6d_4_k_cu_99c951b3_120414cuda3std6ranges3__45__cpo5beginE,@object
	.size		_ZN40_INTERNAL_757bae6d_4_k_cu_99c951b3_120414cuda3std6ranges3__45__cpo5beginE,(_ZN40_INTERNAL_757bae6d_4_k_cu_99c951b3_120416thrust24THRUST_300001_SM_1000_NS12placeholders2_5E - _ZN40_INTERNAL_757bae6d_4_k_cu_99c951b3_120414cuda3std6ranges3__45__cpo5beginE)
_ZN40_INTERNAL_757bae6d_4_k_cu_99c951b3_120414cuda3std6ranges3__45__cpo5beginE:
	.zero		1
	.type		_ZN40_INTERNAL_757bae6d_4_k_cu_99c951b3_120416thrust24THRUST_300001_SM_1000_NS12placeholders2_5E,@object
	.size		_ZN40_INTERNAL_757bae6d_4_k_cu_99c951b3_120416thrust24THRUST_300001_SM_1000_NS12placeholders2_5E,(_ZN40_INTERNAL_757bae6d_4_k_cu_99c951b3_120414cuda3std3__45__cpo6rbeginE - _ZN40_INTERNAL_757bae6d_4_k_cu_99c951b3_120416thrust24THRUST_300001_SM_1000_NS12placeholders2_5E)
_ZN40_INTERNAL_757bae6d_4_k_cu_99c951b3_120416thrust24THRUST_300001_SM_1000_NS12placeholders2_5E:
	.zero		1
	.type		_ZN40_INTERNAL_757bae6d_4_k_cu_99c951b3_120414cuda3std3__45__cpo6rbeginE,@object
	.size		_ZN40_INTERNAL_757bae6d_4_k_cu_99c951b3_120414cuda3std3__45__cpo6rbeginE,(_ZN40_INTERNAL_757bae6d_4_k_cu_99c951b3_120414cuda3std6ranges3__45__cpo7advanceE - _ZN40_INTERNAL_757bae6d_4_k_cu_99c951b3_120414cuda3std3__45__cpo6rbeginE)
_ZN40_INTERNAL_757bae6d_4_k_cu_99c951b3_120414cuda3std3__45__cpo6rbeginE:
	.zero		1
	.type		_ZN40_INTERNAL_757bae6d_4_k_cu_99c951b3_120414cuda3std6ranges3__45__cpo7advanceE,@object
	.size		_ZN40_INTERNAL_757bae6d_4_k_cu_99c951b3_120414cuda3std6ranges3__45__cpo7advanceE,(_ZN40_INTERNAL_757bae6d_4_k_cu_99c951b3_120414cuda3std3__47nulloptE - _ZN40_INTERNAL_757bae6d_4_k_cu_99c951b3_120414cuda3std6ranges3__45__cpo7advanceE)
_ZN40_INTERNAL_757bae6d_4_k_cu_99c951b3_120414cuda3std6ranges3__45__cpo7advanceE:
	.zero		1
	.type		_ZN40_INTERNAL_757bae6d_4_k_cu_99c951b3_120414cuda3std3__47nulloptE,@object
	.size		_ZN40_INTERNAL_757bae6d_4_k_cu_99c951b3_120414cuda3std3__47nulloptE,(_ZN40_INTERNAL_757bae6d_4_k_cu_99c951b3_120414cuda3std6ranges3__45__cpo8distanceE - _ZN40_INTERNAL_757bae6d_4_k_cu_99c951b3_120414cuda3std3__47nulloptE)
_ZN40_INTERNAL_757bae6d_4_k_cu_99c951b3_120414cuda3std3__47nulloptE:
	.zero		1
	.type		_ZN40_INTERNAL_757bae6d_4_k_cu_99c951b3_120414cuda3std6ranges3__45__cpo8distanceE,@object
	.size		_ZN40_INTERNAL_757bae6d_4_k_cu_99c951b3_120414cuda3std6ranges3__45__cpo8distanceE,(_ZN40_INTERNAL_757bae6d_4_k_cu_99c951b3_120416thrust24THRUST_300001_SM_1000_NS12placeholders3_10E - _ZN40_INTERNAL_757bae6d_4_k_cu_99c951b3_120414cuda3std6ranges3__45__cpo8distanceE)
_ZN40_INTERNAL_757bae6d_4_k_cu_99c951b3_120414cuda3std6ranges3__45__cpo8distanceE:
	.zero		1
	.type		_ZN40_INTERNAL_757bae6d_4_k_cu_99c951b3_120416thrust24THRUST_300001_SM_1000_NS12placeholders3_10E,@object
	.size		_ZN40_INTERNAL_757bae6d_4_k_cu_99c951b3_120416thrust24THRUST_300001_SM_1000_NS12placeholders3_10E,(_ZN40_INTERNAL_757bae6d_4_k_cu_99c951b3_120414cuda3std3__419piecewise_constructE - _ZN40_INTERNAL_757bae6d_4_k_cu_99c951b3_120416thrust24THRUST_300001_SM_1000_NS12placeholders3_10E)
_ZN40_INTERNAL_757bae6d_4_k_cu_99c951b3_120416thrust24THRUST_300001_SM_1000_NS12placeholders3_10E:
	.zero		1
	.type		_ZN40_INTERNAL_757bae6d_4_k_cu_99c951b3_120414cuda3std3__419piecewise_constructE,@object
	.size		_ZN40_INTERNAL_757bae6d_4_k_cu_99c951b3_120414cuda3std3__419piecewise_constructE,(_ZN40_INTERNAL_757bae6d_4_k_cu_99c951b3_120414cuda3std6ranges3__45__cpo5cdataE - _ZN40_INTERNAL_757bae6d_4_k_cu_99c951b3_120414cuda3std3__419piecewise_constructE)
_ZN40_INTERNAL_757bae6d_4_k_cu_99c951b3_120414cuda3std3__419piecewise_constructE:
	.zero		1
	.type		_ZN40_INTERNAL_757bae6d_4_k_cu_99c951b3_120414cuda3std6ranges3__45__cpo5cdataE,@object
	.size		_ZN40_INTERNAL_757bae6d_4_k_cu_99c951b3_120414cuda3std6ranges3__45__cpo5cdataE,(_ZN40_INTERNAL_757bae6d_4_k_cu_99c951b3_120416thrust24THRUST_300001_SM_1000_NS12placeholders2_2E - _ZN40_INTERNAL_757bae6d_4_k_cu_99c951b3_120414cuda3std6ranges3__45__cpo5cdataE)
_ZN40_INTERNAL_757bae6d_4_k_cu_99c951b3_120414cuda3std6ranges3__45__cpo5cdataE:
	.zero		1
	.type		_ZN40_INTERNAL_757bae6d_4_k_cu_99c951b3_120416thrust24THRUST_300001_SM_1000_NS12placeholders2_2E,@object
	.size		_ZN40_INTERNAL_757bae6d_4_k_cu_99c951b3_120416thrust24THRUST_300001_SM_1000_NS12placeholders2_2E,(_ZN40_INTERNAL_757bae6d_4_k_cu_99c951b3_120414cuda3std3__45__cpo3endE - _ZN40_INTERNAL_757bae6d_4_k_cu_99c951b3_120416thrust24THRUST_300001_SM_1000_NS12placeholders2_2E)
_ZN40_INTERNAL_757bae6d_4_k_cu_99c951b3_120416thrust24THRUST_300001_SM_1000_NS12placeholders2_2E:
	.zero		1
	.type		_ZN40_INTERNAL_757bae6d_4_k_cu_99c951b3_120414cuda3std3__45__cpo3endE,@object
	.size		_ZN40_INTERNAL_757bae6d_4_k_cu_99c951b3_120414cuda3std3__45__cpo3endE,(_ZN40_INTERNAL_757bae6d_4_k_cu_99c951b3_120414cuda3std6ranges3__45__cpo3endE - _ZN40_INTERNAL_757bae6d_4_k_cu_99c951b3_120414cuda3std3__45__cpo3endE)
_ZN40_INTERNAL_757bae6d_4_k_cu_99c951b3_120414cuda3std3__45__cpo3endE:
	.zero		1
	.type		_ZN40_INTERNAL_757bae6d_4_k_cu_99c951b3_120414cuda3std6ranges3__45__cpo3endE,@object
	.size		_ZN40_INTERNAL_757bae6d_4_k_cu_99c951b3_120414cuda3std6ranges3__45__cpo3endE,(_ZN40_INTERNAL_757bae6d_4_k_cu_99c951b3_120416thrust24THRUST_300001_SM_1000_NS12placeholders2_6E - _ZN40_INTERNAL_757bae6d_4_k_cu_99c951b3_120414cuda3std6ranges3__45__cpo3endE)
_ZN40_INTERNAL_757bae6d_4_k_cu_99c951b3_120414cuda3std6ranges3__45__cpo3endE:
	.zero		1
	.type		_ZN40_INTERNAL_757bae6d_4_k_cu_99c951b3_120416thrust24THRUST_300001_SM_1000_NS12placeholders2_6E,@object
	.size		_ZN40_INTERNAL_757bae6d_4_k_cu_99c951b3_120416thrust24THRUST_300001_SM_1000_NS12placeholders2_6E,(_ZN40_INTERNAL_757bae6d_4_k_cu_99c951b3_120414cuda3std3__45__cpo4rendE - _ZN40_INTERNAL_757bae6d_4_k_cu_99c951b3_120416thrust24THRUST_300001_SM_1000_NS12placeholders2_6E)
_ZN40_INTERNAL_757bae6d_4_k_cu_99c951b3_120416thrust24THRUST_300001_SM_1000_NS12placeholders2_6E:
	.zero		1
	.type		_ZN40_INTERNAL_757bae6d_4_k_cu_99c951b3_120414cuda3std3__45__cpo4rendE,@object
	.size		_ZN40_INTERNAL_757bae6d_4_k_cu_99c951b3_120414cuda3std3__45__cpo4rendE,(_ZN40_INTERNAL_757bae6d_4_k_cu_99c951b3_120414cuda3std6ranges3__45__cpo9iter_swapE - _ZN40_INTERNAL_757bae6d_4_k_cu_99c951b3_120414cuda3std3__45__cpo4rendE)
_ZN40_INTERNAL_757bae6d_4_k_cu_99c951b3_120414cuda3std3__45__cpo4rendE:
	.zero		1
	.type		_ZN40_INTERNAL_757bae6d_4_k_cu_99c951b3_120414cuda3std6ranges3__45__cpo9iter_swapE,@object
	.size		_ZN40_INTERNAL_757bae6d_4_k_cu_99c951b3_120414cuda3std6ranges3__45__cpo9iter_swapE,(_ZN40_INTERNAL_757bae6d_4_k_cu_99c951b3_120414cuda3std3__48unexpectE - _ZN40_INTERNAL_757bae6d_4_k_cu_99c951b3_120414cuda3std6ranges3__45__cpo9iter_swapE)
_ZN40_INTERNAL_757bae6d_4_k_cu_99c951b3_120414cuda3std6ranges3__45__cpo9iter_swapE:
	.zero		1
	.type		_ZN40_INTERNAL_757bae6d_4_k_cu_99c951b3_120414cuda3std3__48unexpectE,@object
	.size		_ZN40_INTERNAL_757bae6d_4_k_cu_99c951b3_120414cuda3std3__48unexpectE,(_ZN40_INTERNAL_757bae6d_4_k_cu_99c951b3_120416thrust24THRUST_300001_SM_1000_NS8cuda_cub3parE - _ZN40_INTERNAL_757bae6d_4_k_cu_99c951b3_120414cuda3std3__48unexpectE)
_ZN40_INTERNAL_757bae6d_4_k_cu_99c951b3_120414cuda3std3__48unexpectE:
	.zero		1
	.type		_ZN40_INTERNAL_757bae6d_4_k_cu_99c951b3_120416thrust24THRUST_300001_SM_1000_NS8cuda_cub3parE,@object
	.size		_ZN40_INTERNAL_757bae6d_4_k_cu_99c951b3_120416thrust24THRUST_300001_SM_1000_NS8cuda_cub3parE,(_ZN40_INTERNAL_757bae6d_4_k_cu_99c951b3_120416thrust24THRUST_300001_SM_1000_NS12placeholders2_4E - _ZN40_INTERNAL_757bae6d_4_k_cu_99c951b3_120416thrust24THRUST_300001_SM_1000_NS8cuda_cub3parE)
_ZN40_INTERNAL_757bae6d_4_k_cu_99c951b3_120416thrust24THRUST_300001_SM_1000_NS8cuda_cub3parE:
	.zero		1
	.type		_ZN40_INTERNAL_757bae6d_4_k_cu_99c951b3_120416thrust24THRUST_300001_SM_1000_NS12placeholders2_4E,@object
	.size		_ZN40_INTERNAL_757bae6d_4_k_cu_99c951b3_120416thrust24THRUST_300001_SM_1000_NS12placeholders2_4E,(_ZN40_INTERNAL_757bae6d_4_k_cu_99c951b3_120414cuda3std3__45__cpo4cendE - _ZN40_INTERNAL_757bae6d_4_k_cu_99c951b3_120416thrust24THRUST_300001_SM_1000_NS12placeholders2_4E)
_ZN40_INTERNAL_757bae6d_4_k_cu_99c951b3_120416thrust24THRUST_300001_SM_1000_NS12placeholders2_4E:
	.zero		1
	.type		_ZN40_INTERNAL_757bae6d_4_k_cu_99c951b3_120414cuda3std3__45__cpo4cendE,@object
	.size		_ZN40_INTERNAL_757bae6d_4_k_cu_99c951b3_120414cuda3std3__45__cpo4cendE,(_ZN40_INTERNAL_757bae6d_4_k_cu_99c951b3_120414cuda3std6ranges3__45__cpo4cendE - _ZN40_INTERNAL_757bae6d_4_k_cu_99c951b3_120414cuda3std3__45__cpo4cendE)
_ZN40_INTERNAL_757bae6d_4_k_cu_99c951b3_120414cuda3std3__45__cpo4cendE:
	.zero		1
	.type		_ZN40_INTERNAL_757bae6d_4_k_cu_99c951b3_120414cuda3std6ranges3__45__cpo4cendE,@object
	.size		_ZN40_INTERNAL_757bae6d_4_k_cu_99c951b3_120414cuda3std6ranges3__45__cpo4cendE,(_ZN40_INTERNAL_757bae6d_4_k_cu_99c951b3_120414cuda3std3__420unreachable_sentinelE - _ZN40_INTERNAL_757bae6d_4_k_cu_99c951b3_120414cuda3std6ranges3__45__cpo4cendE)
_ZN40_INTERNAL_757bae6d_4_k_cu_99c951b3_120414cuda3std6ranges3__45__cpo4cendE:
	.zero		1
	.type		_ZN40_INTERNAL_757bae6d_4_k_cu_99c951b3_120414cuda3std3__420unreachable_sentinelE,@object
	.size		_ZN40_INTERNAL_757bae6d_4_k_cu_99c951b3_120414cuda3std3__420unreachable_sentinelE,(_ZN40_INTERNAL_757bae6d_4_k_cu_99c951b3_120414cuda3std6ranges3__45__cpo5ssizeE - _ZN40_INTERNAL_757bae6d_4_k_cu_99c951b3_120414cuda3std3__420unreachable_sentinelE)
_ZN40_INTERNAL_757bae6d_4_k_cu_99c951b3_120414cuda3std3__420unreachable_sentinelE:
	.zero		1
	.type		_ZN40_INTERNAL_757bae6d_4_k_cu_99c951b3_120414cuda3std6ranges3__45__cpo5ssizeE,@object
	.size		_ZN40_INTERNAL_757bae6d_4_k_cu_99c951b3_120414cuda3std6ranges3__45__cpo5ssizeE,(_ZN40_INTERNAL_757bae6d_4_k_cu_99c951b3_120416thrust24THRUST_300001_SM_1000_NS12placeholders2_8E - _ZN40_INTERNAL_757bae6d_4_k_cu_99c951b3_120414cuda3std6ranges3__45__cpo5ssizeE)
_ZN40_INTERNAL_757bae6d_4_k_cu_99c951b3_120414cuda3std6ranges3__45__cpo5ssizeE:
	.zero		1
	.type		_ZN40_INTERNAL_757bae6d_4_k_cu_99c951b3_120416thrust24THRUST_300001_SM_1000_NS12placeholders2_8E,@object
	.size		_ZN40_INTERNAL_757bae6d_4_k_cu_99c951b3_120416thrust24THRUST_300001_SM_1000_NS12placeholders2_8E,(_ZN40_INTERNAL_757bae6d_4_k_cu_99c951b3_120414cuda3std3__45__cpo5crendE - _ZN40_INTERNAL_757bae6d_4_k_cu_99c951b3_120416thrust24THRUST_300001_SM_1000_NS12placeholders2_8E)
_ZN40_INTERNAL_757bae6d_4_k_cu_99c951b3_120416thrust24THRUST_300001_SM_1000_NS12placeholders2_8E:
	.zero		1
	.type		_ZN40_INTERNAL_757bae6d_4_k_cu_99c951b3_120414cuda3std3__45__cpo5crendE,@object
	.size		_ZN40_INTERNAL_757bae6d_4_k_cu_99c951b3_120414cuda3std3__45__cpo5crendE,(_ZN40_INTERNAL_757bae6d_4_k_cu_99c951b3_120414cuda3std6ranges3__45__cpo4prevE - _ZN40_INTERNAL_757bae6d_4_k_cu_99c951b3_120414cuda3std3__45__cpo5crendE)
_ZN40_INTERNAL_757bae6d_4_k_cu_99c951b3_120414cuda3std3__45__cpo5crendE:
	.zero		1
	.type		_ZN40_INTERNAL_757bae6d_4_k_cu_99c951b3_120414cuda3std6ranges3__45__cpo4prevE,@object
	.size		_ZN40_INTERNAL_757bae6d_4_k_cu_99c951b3_120414cuda3std6ranges3__45__cpo4prevE,(_ZN40_INTERNAL_757bae6d_4_k_cu_99c951b3_120414cuda3std6ranges3__45__cpo9iter_moveE - _ZN40_INTERNAL_757bae6d_4_k_cu_99c951b3_120414cuda3std6ranges3__45__cpo4prevE)
_ZN40_INTERNAL_757bae6d_4_k_cu_99c951b3_120414cuda3std6ranges3__45__cpo4prevE:
	.zero		1
	.type		_ZN40_INTERNAL_757bae6d_4_k_cu_99c951b3_120414cuda3std6ranges3__45__cpo9iter_moveE,@object
	.size		_ZN40_INTERNAL_757bae6d_4_k_cu_99c951b3_120414cuda3std6ranges3__45__cpo9iter_moveE,(_ZN40_INTERNAL_757bae6d_4_k_cu_99c951b3_120416thrust24THRUST_300001_SM_1000_NS6system6detail10sequential3seqE - _ZN40_INTERNAL_757bae6d_4_k_cu_99c951b3_120414cuda3std6ranges3__45__cpo9iter_moveE)
_ZN40_INTERNAL_757bae6d_4_k_cu_99c951b3_120414cuda3std6ranges3__45__cpo9iter_moveE:
	.zero		1
	.type		_ZN40_INTERNAL_757bae6d_4_k_cu_99c951b3_120416thrust24THRUST_300001_SM_1000_NS6system6detail10sequential3seqE,@object
	.size		_ZN40_INTERNAL_757bae6d_4_k_cu_99c951b3_120416thrust24THRUST_300001_SM_1000_NS6system6detail10sequential3seqE,(.L_31 - _ZN40_INTERNAL_757bae6d_4_k_cu_99c951b3_120416thrust24THRUST_300001_SM_1000_NS6system6detail10sequential3seqE)
_ZN40_INTERNAL_757bae6d_4_k_cu_99c951b3_120416thrust24THRUST_300001_SM_1000_NS6system6detail10sequential3seqE:
	.zero		1
.L_31:


//--------------------- .nv.constant0._ZN3cub18CUB_300001_SM_10006detail11EmptyKernelIvEEvv --------------------------
	.section	.nv.constant0._ZN3cub18CUB_300001_SM_10006detail11EmptyKernelIvEEvv,"a",@progbits
	.sectionflags	@""
	.align	4
.nv.constant0._ZN3cub18CUB_300001_SM_10006detail11EmptyKernelIvEEvv:
	.zero		896


//--------------------- SYMBOLS --------------------------

	.type		.nv.reservedSmem.offset0,@object
	.size		.nv.reservedSmem.offset0,0x4
